//
// Generated by NVIDIA NVVM Compiler
//
// Compiler Build ID: CL-36424714
// Cuda compilation tools, release 13.0, V13.0.88
// Based on NVVM 20.0.0
//

.version 9.0
.target sm_100
.address_size 64

	// .globl	_Z4testv
.global .align 4 .b8 ga[256];

.visible .entry _Z4testv()
{
	.reg .b32 	%r<4>;
	.reg .b64 	%rd<4>;

	mov.u32 	%r1, %tid.x;
	mul.wide.u32 	%rd1, %r1, 4;
	mov.u64 	%rd2, ga;
	add.s64 	%rd3, %rd2, %rd1;
	ld.global.u32 	%r2, [%rd3];
	add.s32 	%r3, %r2, 1;
	st.global.u32 	[%rd3], %r3;
	ret;

}


// ===== COMPILED SASS (sm_100) =====

	.target	sm_100

	.elftype	@"ET_EXEC"


//--------------------- .note.nv.tkinfo           --------------------------
	.section	.note.nv.tkinfo,"",@"SHT_NOTE"
	.sectionflags	@"SHF_NOTE_NV_TKINFO"
	.tkinfo
        /*0018*/ 	.word	0x00000002
        /*0030*/ 	.string	""
        /*0030*/ 	.string	"ptxas"
        /*0030*/ 	.string	"Cuda compilation tools, release 13.0, V13.0.88"
        /*0030*/ 	.string	"Build cuda_13.0.r13.0/compiler.36424714_0"
        /*0030*/ 	.string	"-arch sm_100 -m 64 "



//--------------------- .note.nv.cuinfo           --------------------------
	.section	.note.nv.cuinfo,"",@"SHT_NOTE"
	.sectionflags	@"SHF_NOTE_NV_CUINFO"
        /*0018*/ 	.short	0x0002
        /*001a*/ 	.short	0x0064
        /*001c*/ 	.short	0x0082
	.zero		2


//--------------------- .nv.info                  --------------------------
	.section	.nv.info,"",@"SHT_CUDA_INFO"
	.align	4


	//----- nvinfo : EIATTR_REGCOUNT
	.align		4
        /*0000*/ 	.byte	0x04, 0x2f
        /*0002*/ 	.short	(.L_2 - .L_1)
	.align		4
.L_1:
        /*0004*/ 	.word	index@(_Z4testv)
        /*0008*/ 	.word	0x00000008


	//----- nvinfo : EIATTR_FRAME_SIZE
	.align		4
.L_2:
        /*000c*/ 	.byte	0x04, 0x11
        /*000e*/ 	.short	(.L_4 - .L_3)
	.align		4
.L_3:
        /*0010*/ 	.word	index@(_Z4testv)
        /*0014*/ 	.word	0x00000000


	//----- nvinfo : EIATTR_MIN_STACK_SIZE
	.align		4
.L_4:
        /*0018*/ 	.byte	0x04, 0x12
        /*001a*/ 	.short	(.L_6 - .L_5)
	.align		4
.L_5:
        /*001c*/ 	.word	index@(_Z4testv)
        /*0020*/ 	.word	0x00000000
.L_6:


//--------------------- .nv.compat                --------------------------
	.section	.nv.compat,"",@"SHT_CUDA_COMPAT_INFO"
	.align	4
        /*0000*/ 	.byte	0x02, 0x09, 0x00, 0x00, 0x02, 0x02, 0x01, 0x00, 0x02, 0x05, 0x05, 0x00, 0x03, 0x07, 0x01, 0x01
        /*0010*/ 	.byte	0x02, 0x03, 0x00, 0x00, 0x02, 0x06, 0x01, 0x00, 0x04, 0x0b, 0x08, 0x00, 0x09, 0x00, 0x00, 0x00
        /*0020*/ 	.byte	0x00, 0x00, 0x00, 0x00


//--------------------- .nv.info._Z4testv         --------------------------
	.section	.nv.info._Z4testv,"",@"SHT_CUDA_INFO"
	.sectionflags	@""
	.align	4


	//----- nvinfo : EIATTR_CUDA_API_VERSION
	.align		4
        /*0000*/ 	.byte	0x04, 0x37
        /*0002*/ 	.short	(.L_8 - .L_7)
.L_7:
        /*0004*/ 	.word	0x00000082


	//----- nvinfo : EIATTR_SPARSE_MMA_MASK
	.align		4
.L_8:
        /*0008*/ 	.byte	0x03, 0x50
        /*000a*/ 	.short	0x0000


	//----- nvinfo : EIATTR_MAXREG_COUNT
	.align		4
        /*000c*/ 	.byte	0x03, 0x1b
        /*000e*/ 	.short	0x00ff


	//----- nvinfo : EIATTR_MERCURY_ISA_VERSION
	.align		4
        /*0010*/ 	.byte	0x03, 0x5f
        /*0012*/ 	.short	0x0101


	//----- nvinfo : EIATTR_VRC_CTA_INIT_COUNT
	.align		4
        /*0014*/ 	.byte	0x02, 0x4a
	.zero		1
	.zero		1


	//----- nvinfo : EIATTR_EXIT_INSTR_OFFSETS
	.align		4
        /*0018*/ 	.byte	0x04, 0x1c
        /*001a*/ 	.short	(.L_10 - .L_9)


	//   ....[0]....
.L_9:
        /*001c*/ 	.word	0x00000080


	//----- nvinfo : EIATTR_SW_WAR
	.align		4
.L_10:
        /*0020*/ 	.byte	0x04, 0x36
        /*0022*/ 	.short	(.L_12 - .L_11)
.L_11:
        /*0024*/ 	.word	0x00000008
.L_12:


//--------------------- .nv.callgraph             --------------------------
	.section	.nv.callgraph,"",@"SHT_CUDA_CALLGRAPH"
	.align	4
	.sectionentsize	8
	.align		4
        /*0000*/ 	.word	0x00000000
	.align		4
        /*0004*/ 	.word	0xffffffff
	.align		4
        /*0008*/ 	.word	0x00000000
	.align		4
        /*000c*/ 	.word	0xfffffffe
	.align		4
        /*0010*/ 	.word	0x00000000
	.align		4
        /*0014*/ 	.word	0xfffffffd
	.align		4
        /*0018*/ 	.word	0x00000000
	.align		4
        /*001c*/ 	.word	0xfffffffc


//--------------------- .nv.constant4             --------------------------
	.section	.nv.constant4,"a",@progbits
	.align	8
	.align		8
.nv.constant4:
        /*0000*/ 	.dword	ga


//--------------------- .text._Z4testv            --------------------------
	.section	.text._Z4testv,"ax",@progbits
	.align	128
        .global         _Z4testv
        .type           _Z4testv,@function
        .size           _Z4testv,(.L_x_1 - _Z4testv)
        .other          _Z4testv,@"STO_CUDA_ENTRY STV_DEFAULT"
_Z4testv:
.text._Z4testv:
[----:B------:R-:W-:Y:S01]  /*0000*/  LDC R1, c[0x0][0x37c] ;  /* 0x0000df00ff017b82 */ /* 0x000fe20000000800 */
[----:B------:R-:W0:Y:S07]  /*0010*/  S2R R5, SR_TID.X ;  /* 0x0000000000057919 */ /* 0x000e2e0000002100 */
[----:B------:R-:W0:Y:S01]  /*0020*/  LDC.64 R2, c[0x4][RZ] ;  /* 0x01000000ff027b82 */ /* 0x000e220000000a00 */
[----:B------:R-:W1:Y:S01]  /*0030*/  LDCU.64 UR4, c[0x0][0x358] ;  /* 0x00006b00ff0477ac */ /* 0x000e620008000a00 */
[----:B0-----:R-:W-:-:S05]  /*0040*/  IMAD.WIDE.U32 R2, R5, 0x4, R2 ;  /* 0x0000000405027825 */ /* 0x001fca00078e0002 */
[----:B-1----:R-:W2:Y:S02]  /*0050*/  LDG.E R0, desc[UR4][R2.64] ;  /* 0x0000000402007981 */ /* 0x002ea4000c1e1900 */
[----:B--2---:R-:W-:-:S05]  /*0060*/  IADD3 R5, PT, PT, R0, 0x1, RZ ;  /* 0x0000000100057810 */ /* 0x004fca0007ffe0ff */
[----:B------:R-:W-:Y:S01]  /*0070*/  STG.E desc[UR4][R2.64], R5 ;  /* 0x0000000502007986 */ /* 0x000fe2000c101904 */
[----:B------:R-:W-:Y:S05]  /*0080*/  EXIT ;  /* 0x000000000000794d */ /* 0x000fea0003800000 */
.L_x_0:
[----:B------:R-:W-:-:S00]  /*0090*/  BRA `(.L_x_0) ;  /* 0xfffffffc00fc7947 */ /* 0x000fc0000383ffff */
[----:B------:R-:W-:-:S00]  /*00a0*/  NOP ;  /* 0x0000000000007918 */ /* 0x000fc00000000000 */
        /* <DEDUP_REMOVED lines=13> */
.L_x_1:


//--------------------- .nv.shared.reserved.0     --------------------------
	.section	.nv.shared.reserved.0,"aw",@nobits
	.weak		__nv_reservedSMEM_offset_0_alias
	.size		__nv_reservedSMEM_offset_0_alias, 0, 64
	.other		__nv_reservedSMEM_offset_0_alias,@"STO_CUDA_RESERVED_SHARED STV_DEFAULT"
__nv_reservedSMEM_offset_0_alias:
	.zero		0
	.zero		64


//--------------------- .nv.global                --------------------------
	.section	.nv.global,"aw",@nobits
	.align	4
.nv.global:
	.type		ga,@object
	.size		ga,(.L_0 - ga)
ga:
	.zero		256
.L_0:


//--------------------- .nv.constant0._Z4testv    --------------------------
	.section	.nv.constant0._Z4testv,"a",@progbits
	.sectionflags	@""
	.align	4
.nv.constant0._Z4testv:
	.zero		896


//--------------------- SYMBOLS --------------------------

	.type		.nv.reservedSmem.offset0,@object
	.size		.nv.reservedSmem.offset0,0x4
